//
// Generated by NVIDIA NVVM Compiler
//
// Compiler Build ID: CL-36424714
// Cuda compilation tools, release 13.0, V13.0.88
// Based on NVVM 20.0.0
//

.version 9.0
.target sm_100
.address_size 64

	// .globl	_Z4calcPiiffffi

.visible .entry _Z4calcPiiffffi(
	.param .u64 .ptr .align 1 _Z4calcPiiffffi_param_0,
	.param .u32 _Z4calcPiiffffi_param_1,
	.param .f32 _Z4calcPiiffffi_param_2,
	.param .f32 _Z4calcPiiffffi_param_3,
	.param .f32 _Z4calcPiiffffi_param_4,
	.param .f32 _Z4calcPiiffffi_param_5,
	.param .u32 _Z4calcPiiffffi_param_6
)
{
	.reg .pred 	%p<4>;
	.reg .b32 	%r<20>;
	.reg .b32 	%f<22>;
	.reg .b64 	%rd<5>;

	ld.param.u64 	%rd1, [_Z4calcPiiffffi_param_0];
	ld.param.u32 	%r7, [_Z4calcPiiffffi_param_1];
	ld.param.f32 	%f9, [_Z4calcPiiffffi_param_2];
	ld.param.f32 	%f10, [_Z4calcPiiffffi_param_3];
	ld.param.f32 	%f11, [_Z4calcPiiffffi_param_4];
	ld.param.f32 	%f12, [_Z4calcPiiffffi_param_5];
	ld.param.u32 	%r8, [_Z4calcPiiffffi_param_6];
	mov.u32 	%r10, %ctaid.x;
	mov.u32 	%r11, %ntid.x;
	mov.u32 	%r12, %tid.x;
	mad.lo.s32 	%r1, %r10, %r11, %r12;
	cvt.rn.f32.u32 	%f13, %r1;
	fma.rn.f32 	%f1, %f9, %f13, %f11;
	mov.u32 	%r13, %ctaid.y;
	mov.u32 	%r14, %ntid.y;
	mov.u32 	%r15, %tid.y;
	mad.lo.s32 	%r2, %r13, %r14, %r15;
	cvt.rn.f32.u32 	%f14, %r2;
	fma.rn.f32 	%f2, %f10, %f14, %f12;
	setp.lt.s32 	%p1, %r7, 0;
	mov.b32 	%r19, 0;
	@%p1 bra 	$L__BB0_4;
	add.s32 	%r3, %r7, 1;
	mov.b32 	%r18, 0;
	mov.f32 	%f20, 0f00000000;
	mov.f32 	%f21, %f20;
$L__BB0_2:
	mul.f32 	%f5, %f20, %f20;
	mul.f32 	%f6, %f21, %f21;
	add.f32 	%f16, %f6, %f5;
	setp.gtu.f32 	%p2, %f16, 0f40800000;
	mov.u32 	%r19, %r18;
	@%p2 bra 	$L__BB0_4;
	sub.f32 	%f17, %f6, %f5;
	mul.f32 	%f18, %f21, %f20;
	fma.rn.f32 	%f19, %f21, %f20, %f18;
	add.f32 	%f21, %f1, %f17;
	add.f32 	%f20, %f2, %f19;
	add.s32 	%r5, %r18, 1;
	setp.ne.s32 	%p3, %r18, %r7;
	mov.u32 	%r18, %r5;
	mov.u32 	%r19, %r3;
	@%p3 bra 	$L__BB0_2;
$L__BB0_4:
	cvta.to.global.u64 	%rd2, %rd1;
	mad.lo.s32 	%r17, %r8, %r2, %r1;
	mul.wide.u32 	%rd3, %r17, 4;
	add.s64 	%rd4, %rd2, %rd3;
	st.global.u32 	[%rd4], %r19;
	ret;

}


// ===== COMPILED SASS (sm_100) =====

	.target	sm_100

	.elftype	@"ET_EXEC"


//--------------------- .note.nv.tkinfo           --------------------------
	.section	.note.nv.tkinfo,"",@"SHT_NOTE"
	.sectionflags	@"SHF_NOTE_NV_TKINFO"
	.tkinfo
        /*0018*/ 	.word	0x00000002
        /*0030*/ 	.string	""
        /*0030*/ 	.string	"ptxas"
        /*0030*/ 	.string	"Cuda compilation tools, release 13.0, V13.0.88"
        /*0030*/ 	.string	"Build cuda_13.0.r13.0/compiler.36424714_0"
        /*0030*/ 	.string	"-arch sm_100 -m 64 "



//--------------------- .note.nv.cuinfo           --------------------------
	.section	.note.nv.cuinfo,"",@"SHT_NOTE"
	.sectionflags	@"SHF_NOTE_NV_CUINFO"
        /*0018*/ 	.short	0x0002
        /*001a*/ 	.short	0x0064
        /*001c*/ 	.short	0x0082
	.zero		2


//--------------------- .nv.info                  --------------------------
	.section	.nv.info,"",@"SHT_CUDA_INFO"
	.align	4


	//----- nvinfo : EIATTR_REGCOUNT
	.align		4
        /*0000*/ 	.byte	0x04, 0x2f
        /*0002*/ 	.short	(.L_1 - .L_0)
	.align		4
.L_0:
        /*0004*/ 	.word	index@(_Z4calcPiiffffi)
        /*0008*/ 	.word	0x0000000e


	//----- nvinfo : EIATTR_FRAME_SIZE
	.align		4
.L_1:
        /*000c*/ 	.byte	0x04, 0x11
        /*000e*/ 	.short	(.L_3 - .L_2)
	.align		4
.L_2:
        /*0010*/ 	.word	index@(_Z4calcPiiffffi)
        /*0014*/ 	.word	0x00000000


	//----- nvinfo : EIATTR_MIN_STACK_SIZE
	.align		4
.L_3:
        /*0018*/ 	.byte	0x04, 0x12
        /*001a*/ 	.short	(.L_5 - .L_4)
	.align		4
.L_4:
        /*001c*/ 	.word	index@(_Z4calcPiiffffi)
        /*0020*/ 	.word	0x00000000
.L_5:


//--------------------- .nv.compat                --------------------------
	.section	.nv.compat,"",@"SHT_CUDA_COMPAT_INFO"
	.align	4
        /*0000*/ 	.byte	0x02, 0x09, 0x00, 0x00, 0x02, 0x02, 0x01, 0x00, 0x02, 0x05, 0x05, 0x00, 0x03, 0x07, 0x01, 0x01
        /*0010*/ 	.byte	0x02, 0x03, 0x00, 0x00, 0x02, 0x06, 0x01, 0x00, 0x04, 0x0b, 0x08, 0x00, 0x01, 0x00, 0x00, 0x00
        /*0020*/ 	.byte	0x00, 0x00, 0x00, 0x00


//--------------------- .nv.info._Z4calcPiiffffi  --------------------------
	.section	.nv.info._Z4calcPiiffffi,"",@"SHT_CUDA_INFO"
	.sectionflags	@""
	.align	4


	//----- nvinfo : EIATTR_CUDA_API_VERSION
	.align		4
        /*0000*/ 	.byte	0x04, 0x37
        /*0002*/ 	.short	(.L_7 - .L_6)
.L_6:
        /*0004*/ 	.word	0x00000082


	//----- nvinfo : EIATTR_KPARAM_INFO
	.align		4
.L_7:
        /*0008*/ 	.byte	0x04, 0x17
        /*000a*/ 	.short	(.L_9 - .L_8)
.L_8:
        /*000c*/ 	.word	0x00000000
        /*0010*/ 	.short	0x0006
        /*0012*/ 	.short	0x001c
        /*0014*/ 	.byte	0x00, 0xf0, 0x11, 0x00


	//----- nvinfo : EIATTR_KPARAM_INFO
	.align		4
.L_9:
        /*0018*/ 	.byte	0x04, 0x17
        /*001a*/ 	.short	(.L_11 - .L_10)
.L_10:
        /*001c*/ 	.word	0x00000000
        /*0020*/ 	.short	0x0005
        /*0022*/ 	.short	0x0018
        /*0024*/ 	.byte	0x00, 0xf0, 0x11, 0x00


	//----- nvinfo : EIATTR_KPARAM_INFO
	.align		4
.L_11:
        /*0028*/ 	.byte	0x04, 0x17
        /*002a*/ 	.short	(.L_13 - .L_12)
.L_12:
        /*002c*/ 	.word	0x00000000
        /*0030*/ 	.short	0x0004
        /*0032*/ 	.short	0x0014
        /*0034*/ 	.byte	0x00, 0xf0, 0x11, 0x00


	//----- nvinfo : EIATTR_KPARAM_INFO
	.align		4
.L_13:
        /*0038*/ 	.byte	0x04, 0x17
        /*003a*/ 	.short	(.L_15 - .L_14)
.L_14:
        /*003c*/ 	.word	0x00000000
        /*0040*/ 	.short	0x0003
        /*0042*/ 	.short	0x0010
        /*0044*/ 	.byte	0x00, 0xf0, 0x11, 0x00


	//----- nvinfo : EIATTR_KPARAM_INFO
	.align		4
.L_15:
        /*0048*/ 	.byte	0x04, 0x17
        /*004a*/ 	.short	(.L_17 - .L_16)
.L_16:
        /*004c*/ 	.word	0x00000000
        /*0050*/ 	.short	0x0002
        /*0052*/ 	.short	0x000c
        /*0054*/ 	.byte	0x00, 0xf0, 0x11, 0x00


	//----- nvinfo : EIATTR_KPARAM_INFO
	.align		4
.L_17:
        /*0058*/ 	.byte	0x04, 0x17
        /*005a*/ 	.short	(.L_19 - .L_18)
.L_18:
        /*005c*/ 	.word	0x00000000
        /*0060*/ 	.short	0x0001
        /*0062*/ 	.short	0x0008
        /*0064*/ 	.byte	0x00, 0xf0, 0x11, 0x00


	//----- nvinfo : EIATTR_KPARAM_INFO
	.align		4
.L_19:
        /*0068*/ 	.byte	0x04, 0x17
        /*006a*/ 	.short	(.L_21 - .L_20)
.L_20:
        /*006c*/ 	.word	0x00000000
        /*0070*/ 	.short	0x0000
        /*0072*/ 	.short	0x0000
        /*0074*/ 	.byte	0x00, 0xf5, 0x21, 0x00


	//----- nvinfo : EIATTR_SPARSE_MMA_MASK
	.align		4
.L_21:
        /*0078*/ 	.byte	0x03, 0x50
        /*007a*/ 	.short	0x0000


	//----- nvinfo : EIATTR_MAXREG_COUNT
	.align		4
        /*007c*/ 	.byte	0x03, 0x1b
        /*007e*/ 	.short	0x00ff


	//----- nvinfo : EIATTR_MERCURY_ISA_VERSION
	.align		4
        /*0080*/ 	.byte	0x03, 0x5f
        /*0082*/ 	.short	0x0101


	//----- nvinfo : EIATTR_VRC_CTA_INIT_COUNT
	.align		4
        /*0084*/ 	.byte	0x02, 0x4a
	.zero		1
	.zero		1


	//----- nvinfo : EIATTR_EXIT_INSTR_OFFSETS
	.align		4
        /*0088*/ 	.byte	0x04, 0x1c
        /*008a*/ 	.short	(.L_23 - .L_22)


	//   ....[0]....
.L_22:
        /*008c*/ 	.word	0x000002e0


	//----- nvinfo : EIATTR_CRS_STACK_SIZE
	.align		4
.L_23:
        /*0090*/ 	.byte	0x04, 0x1e
        /*0092*/ 	.short	(.L_25 - .L_24)
.L_24:
        /*0094*/ 	.word	0x00000000


	//----- nvinfo : EIATTR_CBANK_PARAM_SIZE
	.align		4
.L_25:
        /*0098*/ 	.byte	0x03, 0x19
        /*009a*/ 	.short	0x0020


	//----- nvinfo : EIATTR_PARAM_CBANK
	.align		4
        /*009c*/ 	.byte	0x04, 0x0a
        /*009e*/ 	.short	(.L_27 - .L_26)
	.align		4
.L_26:
        /*00a0*/ 	.word	index@(.nv.constant0._Z4calcPiiffffi)
        /*00a4*/ 	.short	0x0380
        /*00a6*/ 	.short	0x0020


	//----- nvinfo : EIATTR_SW_WAR
	.align		4
.L_27:
        /*00a8*/ 	.byte	0x04, 0x36
        /*00aa*/ 	.short	(.L_29 - .L_28)
.L_28:
        /*00ac*/ 	.word	0x00000008
.L_29:


//--------------------- .nv.callgraph             --------------------------
	.section	.nv.callgraph,"",@"SHT_CUDA_CALLGRAPH"
	.align	4
	.sectionentsize	8
	.align		4
        /*0000*/ 	.word	0x00000000
	.align		4
        /*0004*/ 	.word	0xffffffff
	.align		4
        /*0008*/ 	.word	0x00000000
	.align		4
        /*000c*/ 	.word	0xfffffffe
	.align		4
        /*0010*/ 	.word	0x00000000
	.align		4
        /*0014*/ 	.word	0xfffffffd
	.align		4
        /*0018*/ 	.word	0x00000000
	.align		4
        /*001c*/ 	.word	0xfffffffc


//--------------------- .text._Z4calcPiiffffi     --------------------------
	.section	.text._Z4calcPiiffffi,"ax",@progbits
	.align	128
        .global         _Z4calcPiiffffi
        .type           _Z4calcPiiffffi,@function
        .size           _Z4calcPiiffffi,(.L_x_4 - _Z4calcPiiffffi)
        .other          _Z4calcPiiffffi,@"STO_CUDA_ENTRY STV_DEFAULT"
_Z4calcPiiffffi:
.text._Z4calcPiiffffi:
[----:B------:R-:W-:Y:S01]  /*0000*/  LDC R1, c[0x0][0x37c] ;  /* 0x0000df00ff017b82 */ /* 0x000fe20000000800 */
[----:B------:R-:W0:Y:S07]  /*0010*/  S2R R3, SR_TID.X ;  /* 0x0000000000037919 */ /* 0x000e2e0000002100 */
[----:B------:R-:W0:Y:S01]  /*0020*/  S2UR UR6, SR_CTAID.X ;  /* 0x00000000000679c3 */ /* 0x000e220000002500 */
[----:B------:R-:W1:Y:S01]  /*0030*/  LDCU.64 UR4, c[0x0][0x388] ;  /* 0x00007100ff0477ac */ /* 0x000e620008000a00 */
[----:B------:R-:W2:Y:S01]  /*0040*/  S2R R2, SR_TID.Y ;  /* 0x0000000000027919 */ /* 0x000ea20000002200 */
[----:B------:R-:W3:Y:S05]  /*0050*/  LDCU UR8, c[0x0][0x398] ;  /* 0x00007300ff0877ac */ /* 0x000eea0008000800 */
[----:B------:R-:W0:Y:S08]  /*0060*/  LDC R0, c[0x0][0x360] ;  /* 0x0000d800ff007b82 */ /* 0x000e300000000800 */
[----:B------:R-:W2:Y:S01]  /*0070*/  S2UR UR7, SR_CTAID.Y ;  /* 0x00000000000779c3 */ /* 0x000ea20000002600 */
[----:B-1----:R-:W-:-:S07]  /*0080*/  UISETP.GE.AND UP0, UPT, UR4, URZ, UPT ;  /* 0x000000ff0400728c */ /* 0x002fce000bf06270 */
[----:B------:R-:W2:Y:S08]  /*0090*/  LDC R5, c[0x0][0x364] ;  /* 0x0000d900ff057b82 */ /* 0x000eb00000000800 */
[----:B------:R-:W1:Y:S01]  /*00a0*/  LDC.64 R6, c[0x0][0x390] ;  /* 0x0000e400ff067b82 */ /* 0x000e620000000a00 */
[----:B0-----:R-:W-:Y:S02]  /*00b0*/  IMAD R0, R0, UR6, R3 ;  /* 0x0000000600007c24 */ /* 0x001fe4000f8e0203 */
[----:B--2---:R-:W-:-:S03]  /*00c0*/  IMAD R5, R5, UR7, R2 ;  /* 0x0000000705057c24 */ /* 0x004fc6000f8e0202 */
[----:B------:R-:W-:Y:S01]  /*00d0*/  I2FP.F32.U32 R2, R0 ;  /* 0x0000000000027245 */ /* 0x000fe20000201000 */
[----:B------:R-:W0:Y:S01]  /*00e0*/  LDCU.64 UR6, c[0x0][0x358] ;  /* 0x00006b00ff0677ac */ /* 0x000e220008000a00 */
[----:B------:R-:W-:-:S03]  /*00f0*/  I2FP.F32.U32 R3, R5 ;  /* 0x0000000500037245 */ /* 0x000fc60000201000 */
[----:B-1----:R-:W-:Y:S01]  /*0100*/  FFMA R2, R2, UR5, R7 ;  /* 0x0000000502027c23 */ /* 0x002fe20008000007 */
[----:B------:R-:W-:Y:S02]  /*0110*/  HFMA2 R7, -RZ, RZ, 0, 0 ;  /* 0x00000000ff077431 */ /* 0x000fe400000001ff */
[----:B---3--:R-:W-:Y:S01]  /*0120*/  FFMA R3, R3, R6, UR8 ;  /* 0x0000000803037e23 */ /* 0x008fe20008000006 */
[----:B------:R-:W-:Y:S06]  /*0130*/  BRA.U !UP0, `(.L_x_0) ;  /* 0x0000000108547547 */ /* 0x000fec000b800000 */
[----:B------:R-:W-:Y:S01]  /*0140*/  BSSY.RECONVERGENT B0, `(.L_x_0) ;  /* 0x0000014000007945 */ /* 0x000fe20003800200 */
[----:B------:R-:W-:Y:S01]  /*0150*/  MOV R7, RZ ;  /* 0x000000ff00077202 */ /* 0x000fe20000000f00 */
[----:B------:R-:W1:Y:S01]  /*0160*/  LDCU UR8, c[0x0][0x388] ;  /* 0x00007100ff0877ac */ /* 0x000e620008000800 */
[----:B------:R-:W-:Y:S02]  /*0170*/  MOV R4, RZ ;  /* 0x000000ff00047202 */ /* 0x000fe40000000f00 */
[----:B------:R-:W-:Y:S01]  /*0180*/  MOV R9, RZ ;  /* 0x000000ff00097202 */ /* 0x000fe20000000f00 */
[----:B------:R-:W-:-:S12]  /*0190*/  UIADD3 UR4, UPT, UPT, UR4, 0x1, URZ ;  /* 0x0000000104047890 */ /* 0x000fd8000fffe0ff */
.L_x_2:
[----:B------:R-:W-:Y:S01]  /*01a0*/  FMUL R11, R4, R4 ;  /* 0x00000004040b7220 */ /* 0x000fe20000400000 */
[----:B------:R-:W-:-:S04]  /*01b0*/  FMUL R8, R9, R9 ;  /* 0x0000000909087220 */ /* 0x000fc80000400000 */
[----:B------:R-:W-:-:S05]  /*01c0*/  FADD R6, R11, R8 ;  /* 0x000000080b067221 */ /* 0x000fca0000000000 */
[----:B------:R-:W-:-:S13]  /*01d0*/  FSETP.GTU.AND P0, PT, R6, 4, PT ;  /* 0x408000000600780b */ /* 0x000fda0003f0c000 */
[----:B------:R-:W-:Y:S05]  /*01e0*/  @P0 BRA `(.L_x_1) ;  /* 0x0000000000240947 */ /* 0x000fea0003800000 */
[----:B-1----:R-:W-:Y:S01]  /*01f0*/  ISETP.NE.AND P0, PT, R7, UR8, PT ;  /* 0x0000000807007c0c */ /* 0x002fe2000bf05270 */
[-C--:B------:R-:W-:Y:S01]  /*0200*/  FMUL R6, R9, R4.reuse ;  /* 0x0000000409067220 */ /* 0x080fe20000400000 */
[----:B------:R-:W-:Y:S01]  /*0210*/  FADD R11, -R11, R8 ;  /* 0x000000080b0b7221 */ /* 0x000fe20000000100 */
[----:B------:R-:W-:Y:S02]  /*0220*/  IADD3 R7, PT, PT, R7, 0x1, RZ ;  /* 0x0000000107077810 */ /* 0x000fe40007ffe0ff */
[----:B------:R-:W-:Y:S01]  /*0230*/  FFMA R4, R9, R4, R6 ;  /* 0x0000000409047223 */ /* 0x000fe20000000006 */
[----:B------:R-:W-:-:S03]  /*0240*/  FADD R9, R2, R11 ;  /* 0x0000000b02097221 */ /* 0x000fc60000000000 */
[----:B------:R-:W-:-:S04]  /*0250*/  FADD R4, R3, R4 ;  /* 0x0000000403047221 */ /* 0x000fc80000000000 */
[----:B------:R-:W-:Y:S05]  /*0260*/  @P0 BRA `(.L_x_2) ;  /* 0xfffffffc00cc0947 */ /* 0x000fea000383ffff */
[----:B------:R-:W-:-:S07]  /*0270*/  MOV R7, UR4 ;  /* 0x0000000400077c02 */ /* 0x000fce0008000f00 */
.L_x_1:
[----:B01----:R-:W-:Y:S05]  /*0280*/  BSYNC.RECONVERGENT B0 ;  /* 0x0000000000007941 */ /* 0x003fea0003800200 */
.L_x_0:
[----:B------:R-:W1:Y:S01]  /*0290*/  LDC.64 R2, c[0x0][0x380] ;  /* 0x0000e000ff027b82 */ /* 0x000e620000000a00 */
[----:B------:R-:W2:Y:S02]  /*02a0*/  LDCU UR5, c[0x0][0x39c] ;  /* 0x00007380ff0577ac */ /* 0x000ea40008000800 */
[----:B--2---:R-:W-:-:S04]  /*02b0*/  IMAD R5, R5, UR5, R0 ;  /* 0x0000000505057c24 */ /* 0x004fc8000f8e0200 */
[----:B-1----:R-:W-:-:S05]  /*02c0*/  IMAD.WIDE.U32 R2, R5, 0x4, R2 ;  /* 0x0000000405027825 */ /* 0x002fca00078e0002 */
[----:B0-----:R-:W-:Y:S01]  /*02d0*/  STG.E desc[UR6][R2.64], R7 ;  /* 0x0000000702007986 */ /* 0x001fe2000c101906 */
[----:B------:R-:W-:Y:S05]  /*02e0*/  EXIT ;  /* 0x000000000000794d */ /* 0x000fea0003800000 */
.L_x_3:
[----:B------:R-:W-:-:S00]  /*02f0*/  BRA `(.L_x_3) ;  /* 0xfffffffc00fc7947 */ /* 0x000fc0000383ffff */
[----:B------:R-:W-:-:S00]  /*0300*/  NOP ;  /* 0x0000000000007918 */ /* 0x000fc00000000000 */
[----:B------:R-:W-:-:S00]  /*0310*/  NOP ;  /* 0x0000000000007918 */ /* 0x000fc00000000000 */
[----:B------:R-:W-:-:S00]  /*0320*/  NOP ;  /* 0x0000000000007918 */ /* 0x000fc00000000000 */
[----:B------:R-:W-:-:S00]  /*0330*/  NOP ;  /* 0x0000000000007918 */ /* 0x000fc00000000000 */
[----:B------:R-:W-:-:S00]  /*0340*/  NOP ;  /* 0x0000000000007918 */ /* 0x000fc00000000000 */
[----:B------:R-:W-:-:S00]  /*0350*/  NOP ;  /* 0x0000000000007918 */ /* 0x000fc00000000000 */
[----:B------:R-:W-:-:S00]  /*0360*/  NOP ;  /* 0x0000000000007918 */ /* 0x000fc00000000000 */
[----:B------:R-:W-:-:S00]  /*0370*/  NOP ;  /* 0x0000000000007918 */ /* 0x000fc00000000000 */
.L_x_4:


//--------------------- .nv.shared.reserved.0     --------------------------
	.section	.nv.shared.reserved.0,"aw",@nobits
	.weak		__nv_reservedSMEM_offset_0_alias
	.size		__nv_reservedSMEM_offset_0_alias, 0, 64
	.other		__nv_reservedSMEM_offset_0_alias,@"STO_CUDA_RESERVED_SHARED STV_DEFAULT"
__nv_reservedSMEM_offset_0_alias:
	.zero		0
	.zero		64


//--------------------- .nv.constant0._Z4calcPiiffffi --------------------------
	.section	.nv.constant0._Z4calcPiiffffi,"a",@progbits
	.sectionflags	@""
	.align	4
.nv.constant0._Z4calcPiiffffi:
	.zero		928


//--------------------- SYMBOLS --------------------------

	.type		.nv.reservedSmem.offset0,@object
	.size		.nv.reservedSmem.offset0,0x4
